//
// Generated by NVIDIA NVVM Compiler
//
// Compiler Build ID: CL-36424714
// Cuda compilation tools, release 13.0, V13.0.88
// Based on NVVM 20.0.0
//

.version 9.0
.target sm_100
.address_size 64

	// .globl	_Z5jpadgPiS_S_S_ii
.extern .func free
(
	.param .b64 free_param_0
)
;
.extern .func  (.param .b64 func_retval0) malloc
(
	.param .b64 malloc_param_0
)
;
.extern .func __assertfail
(
	.param .b64 __assertfail_param_0,
	.param .b64 __assertfail_param_1,
	.param .b32 __assertfail_param_2,
	.param .b64 __assertfail_param_3,
	.param .b64 __assertfail_param_4
)
;
.global .align 1 .b8 __unnamed_1[51] = {105, 110, 116, 32, 103, 101, 116, 67, 111, 108, 111, 114, 40, 105, 110, 116, 32, 42, 44, 32, 105, 110, 116, 32, 42, 44, 32, 105, 110, 116, 32, 42, 44, 32, 105, 110, 116, 32, 42, 44, 32, 105, 110, 116, 44, 32, 105, 110, 116, 41};
.global .align 1 .b8 $str[6] = {102, 97, 108, 115, 101};
.global .align 1 .b8 $str$1[27] = {47, 116, 109, 112, 47, 115, 97, 115, 115, 95, 99, 117, 95, 116, 53, 99, 122, 116, 104, 117, 105, 47, 107, 46, 99, 117};

.visible .entry _Z5jpadgPiS_S_S_ii(
	.param .u64 .ptr .align 1 _Z5jpadgPiS_S_S_ii_param_0,
	.param .u64 .ptr .align 1 _Z5jpadgPiS_S_S_ii_param_1,
	.param .u64 .ptr .align 1 _Z5jpadgPiS_S_S_ii_param_2,
	.param .u64 .ptr .align 1 _Z5jpadgPiS_S_S_ii_param_3,
	.param .u32 _Z5jpadgPiS_S_S_ii_param_4,
	.param .u32 _Z5jpadgPiS_S_S_ii_param_5
)
{
	.reg .pred 	%p<14>;
	.reg .b16 	%rs<4>;
	.reg .b32 	%r<28>;
	.reg .b64 	%rd<41>;

	ld.param.u64 	%rd11, [_Z5jpadgPiS_S_S_ii_param_0];
	ld.param.u64 	%rd12, [_Z5jpadgPiS_S_S_ii_param_1];
	ld.param.u64 	%rd13, [_Z5jpadgPiS_S_S_ii_param_2];
	ld.param.u64 	%rd14, [_Z5jpadgPiS_S_S_ii_param_3];
	ld.param.u32 	%r14, [_Z5jpadgPiS_S_S_ii_param_4];
	ld.param.u32 	%r15, [_Z5jpadgPiS_S_S_ii_param_5];
	cvta.to.global.u64 	%rd1, %rd13;
	cvta.to.global.u64 	%rd2, %rd14;
	mov.u32 	%r16, %ntid.x;
	mov.u32 	%r17, %ctaid.x;
	mov.u32 	%r18, %tid.x;
	mad.lo.s32 	%r1, %r16, %r17, %r18;
	add.s32 	%r2, %r1, 1;
	setp.gt.s32 	%p1, %r2, %r15;
	setp.gt.u32 	%p2, %r1, 2147483646;
	or.pred  	%p3, %p2, %p1;
	@%p3 bra 	$L__BB0_18;
	mul.wide.u32 	%rd15, %r2, 4;
	add.s64 	%rd3, %rd2, %rd15;
	ld.global.u32 	%r19, [%rd3];
	setp.ne.s32 	%p4, %r19, 0;
	@%p4 bra 	$L__BB0_18;
	add.s32 	%r20, %r14, 1;
	setp.eq.s32 	%p5, %r20, 0;
	cvt.s64.s32 	%rd4, %r20;
	{ // callseq 0, 0
	.param .b64 param0;
	st.param.b64 	[param0], %rd4;
	.param .b64 retval0;
	call.uni (retval0), 
	malloc, 
	(
	param0
	);
	ld.param.b64 	%rd16, [retval0];
	} // callseq 0
	@%p5 bra 	$L__BB0_5;
	mov.b64 	%rd40, 0;
$L__BB0_4:
	add.s64 	%rd18, %rd16, %rd40;
	mov.b16 	%rs1, 0;
	st.u8 	[%rd18], %rs1;
	add.s64 	%rd40, %rd40, 1;
	setp.lt.u64 	%p6, %rd40, %rd4;
	@%p6 bra 	$L__BB0_4;
$L__BB0_5:
	cvta.to.global.u64 	%rd19, %rd11;
	add.s64 	%rd21, %rd19, %rd15;
	ld.global.u32 	%r25, [%rd21];
	mul.wide.u32 	%rd22, %r1, 4;
	add.s64 	%rd8, %rd19, %rd22;
	ld.global.u32 	%r26, [%rd8+8];
	setp.ge.s32 	%p7, %r25, %r26;
	@%p7 bra 	$L__BB0_10;
	add.s64 	%rd9, %rd1, %rd15;
	cvta.to.global.u64 	%rd10, %rd12;
$L__BB0_7:
	mul.wide.s32 	%rd24, %r25, 4;
	add.s64 	%rd25, %rd10, %rd24;
	ld.global.u32 	%r7, [%rd25];
	mul.wide.s32 	%rd26, %r7, 4;
	add.s64 	%rd27, %rd1, %rd26;
	ld.global.u32 	%r21, [%rd27];
	ld.global.u32 	%r22, [%rd9];
	setp.le.s32 	%p8, %r21, %r22;
	@%p8 bra 	$L__BB0_16;
	add.s64 	%rd29, %rd2, %rd26;
	ld.global.u32 	%r8, [%rd29];
	setp.ne.s32 	%p9, %r8, 0;
	@%p9 bra 	$L__BB0_15;
	{ // callseq 4, 0
	.param .b64 param0;
	st.param.b64 	[param0], %rd16;
	call.uni 
	free, 
	(
	param0
	);
	} // callseq 4
	bra.uni 	$L__BB0_18;
$L__BB0_10:
	setp.lt.s32 	%p11, %r14, 1;
	@%p11 bra 	$L__BB0_14;
	mov.b32 	%r27, 1;
$L__BB0_12:
	cvt.u64.u32 	%rd32, %r27;
	add.s64 	%rd33, %rd16, %rd32;
	ld.u8 	%rs3, [%rd33];
	setp.eq.s16 	%p12, %rs3, 0;
	@%p12 bra 	$L__BB0_17;
	add.s32 	%r13, %r27, 1;
	setp.ne.s32 	%p13, %r27, %r14;
	mov.u32 	%r27, %r13;
	@%p13 bra 	$L__BB0_12;
$L__BB0_14:
	mov.u64 	%rd34, $str;
	cvta.global.u64 	%rd35, %rd34;
	mov.u64 	%rd36, $str$1;
	cvta.global.u64 	%rd37, %rd36;
	mov.u64 	%rd38, __unnamed_1;
	cvta.global.u64 	%rd39, %rd38;
	{ // callseq 2, 0
	.param .b64 param0;
	st.param.b64 	[param0], %rd35;
	.param .b64 param1;
	st.param.b64 	[param1], %rd37;
	.param .b32 param2;
	st.param.b32 	[param2], 140;
	.param .b64 param3;
	st.param.b64 	[param3], %rd39;
	.param .b64 param4;
	st.param.b64 	[param4], 1;
	call.uni 
	__assertfail, 
	(
	param0, 
	param1, 
	param2, 
	param3, 
	param4
	);
	} // callseq 2
	{ // callseq 3, 0
	.param .b64 param0;
	st.param.b64 	[param0], %rd16;
	call.uni 
	free, 
	(
	param0
	);
	} // callseq 3
	bra.uni 	$L__BB0_18;
$L__BB0_15:
	cvt.s64.s32 	%rd30, %r8;
	add.s64 	%rd31, %rd16, %rd30;
	mov.b16 	%rs2, 1;
	st.u8 	[%rd31], %rs2;
	ld.global.u32 	%r26, [%rd8+8];
$L__BB0_16:
	add.s32 	%r25, %r25, 1;
	setp.lt.s32 	%p10, %r25, %r26;
	@%p10 bra 	$L__BB0_7;
	bra.uni 	$L__BB0_10;
$L__BB0_17:
	{ // callseq 1, 0
	.param .b64 param0;
	st.param.b64 	[param0], %rd16;
	call.uni 
	free, 
	(
	param0
	);
	} // callseq 1
	st.global.u32 	[%rd3], %r27;
$L__BB0_18:
	ret;

}


// ===== COMPILED SASS (sm_100) =====

	.target	sm_100

	.elftype	@"ET_EXEC"


//--------------------- .note.nv.tkinfo           --------------------------
	.section	.note.nv.tkinfo,"",@"SHT_NOTE"
	.sectionflags	@"SHF_NOTE_NV_TKINFO"
	.tkinfo
        /*0018*/ 	.word	0x00000002
        /*0030*/ 	.string	""
        /*0030*/ 	.string	"ptxas"
        /*0030*/ 	.string	"Cuda compilation tools, release 13.0, V13.0.88"
        /*0030*/ 	.string	"Build cuda_13.0.r13.0/compiler.36424714_0"
        /*0030*/ 	.string	"-arch sm_100 -m 64 "



//--------------------- .note.nv.cuinfo           --------------------------
	.section	.note.nv.cuinfo,"",@"SHT_NOTE"
	.sectionflags	@"SHF_NOTE_NV_CUINFO"
        /*0018*/ 	.short	0x0002
        /*001a*/ 	.short	0x0064
        /*001c*/ 	.short	0x0082
	.zero		2


//--------------------- .nv.info                  --------------------------
	.section	.nv.info,"",@"SHT_CUDA_INFO"
	.align	4


	//----- nvinfo : EIATTR_REGCOUNT
	.align		4
        /*0000*/ 	.byte	0x04, 0x2f
        /*0002*/ 	.short	(.L_4 - .L_3)
	.align		4
.L_3:
        /*0004*/ 	.word	index@(_Z5jpadgPiS_S_S_ii)
        /*0008*/ 	.word	0x0000001c


	//----- nvinfo : EIATTR_FRAME_SIZE
	.align		4
.L_4:
        /*000c*/ 	.byte	0x04, 0x11
        /*000e*/ 	.short	(.L_6 - .L_5)
	.align		4
.L_5:
        /*0010*/ 	.word	index@(_Z5jpadgPiS_S_S_ii)
        /*0014*/ 	.word	0x00000000


	//----- nvinfo : EIATTR_MIN_STACK_SIZE
	.align		4
.L_6:
        /*0018*/ 	.byte	0x04, 0x12
        /*001a*/ 	.short	(.L_8 - .L_7)
	.align		4
.L_7:
        /*001c*/ 	.word	index@(_Z5jpadgPiS_S_S_ii)
        /*0020*/ 	.word	0x00000000
.L_8:


//--------------------- .nv.compat                --------------------------
	.section	.nv.compat,"",@"SHT_CUDA_COMPAT_INFO"
	.align	4
        /*0000*/ 	.byte	0x02, 0x09, 0x00, 0x00, 0x02, 0x02, 0x01, 0x00, 0x02, 0x05, 0x05, 0x00, 0x03, 0x07, 0x01, 0x01
        /*0010*/ 	.byte	0x02, 0x03, 0x00, 0x00, 0x02, 0x06, 0x01, 0x00, 0x04, 0x0b, 0x08, 0x00, 0x09, 0x00, 0x00, 0x00
        /*0020*/ 	.byte	0x00, 0x00, 0x00, 0x00


//--------------------- .nv.info._Z5jpadgPiS_S_S_ii --------------------------
	.section	.nv.info._Z5jpadgPiS_S_S_ii,"",@"SHT_CUDA_INFO"
	.sectionflags	@""
	.align	4


	//----- nvinfo : EIATTR_CUDA_API_VERSION
	.align		4
        /*0000*/ 	.byte	0x04, 0x37
        /*0002*/ 	.short	(.L_10 - .L_9)
.L_9:
        /*0004*/ 	.word	0x00000082


	//----- nvinfo : EIATTR_KPARAM_INFO
	.align		4
.L_10:
        /*0008*/ 	.byte	0x04, 0x17
        /*000a*/ 	.short	(.L_12 - .L_11)
.L_11:
        /*000c*/ 	.word	0x00000000
        /*0010*/ 	.short	0x0005
        /*0012*/ 	.short	0x0024
        /*0014*/ 	.byte	0x00, 0xf0, 0x11, 0x00


	//----- nvinfo : EIATTR_KPARAM_INFO
	.align		4
.L_12:
        /*0018*/ 	.byte	0x04, 0x17
        /*001a*/ 	.short	(.L_14 - .L_13)
.L_13:
        /*001c*/ 	.word	0x00000000
        /*0020*/ 	.short	0x0004
        /*0022*/ 	.short	0x0020
        /*0024*/ 	.byte	0x00, 0xf0, 0x11, 0x00


	//----- nvinfo : EIATTR_KPARAM_INFO
	.align		4
.L_14:
        /*0028*/ 	.byte	0x04, 0x17
        /*002a*/ 	.short	(.L_16 - .L_15)
.L_15:
        /*002c*/ 	.word	0x00000000
        /*0030*/ 	.short	0x0003
        /*0032*/ 	.short	0x0018
        /*0034*/ 	.byte	0x00, 0xf5, 0x21, 0x00


	//----- nvinfo : EIATTR_KPARAM_INFO
	.align		4
.L_16:
        /*0038*/ 	.byte	0x04, 0x17
        /*003a*/ 	.short	(.L_18 - .L_17)
.L_17:
        /*003c*/ 	.word	0x00000000
        /*0040*/ 	.short	0x0002
        /*0042*/ 	.short	0x0010
        /*0044*/ 	.byte	0x00, 0xf5, 0x21, 0x00


	//----- nvinfo : EIATTR_KPARAM_INFO
	.align		4
.L_18:
        /*0048*/ 	.byte	0x04, 0x17
        /*004a*/ 	.short	(.L_20 - .L_19)
.L_19:
        /*004c*/ 	.word	0x00000000
        /*0050*/ 	.short	0x0001
        /*0052*/ 	.short	0x0008
        /*0054*/ 	.byte	0x00, 0xf5, 0x21, 0x00


	//----- nvinfo : EIATTR_KPARAM_INFO
	.align		4
.L_20:
        /*0058*/ 	.byte	0x04, 0x17
        /*005a*/ 	.short	(.L_22 - .L_21)
.L_21:
        /*005c*/ 	.word	0x00000000
        /*0060*/ 	.short	0x0000
        /*0062*/ 	.short	0x0000
        /*0064*/ 	.byte	0x00, 0xf5, 0x21, 0x00


	//----- nvinfo : EIATTR_SPARSE_MMA_MASK
	.align		4
.L_22:
        /*0068*/ 	.byte	0x03, 0x50
        /*006a*/ 	.short	0x0000


	//----- nvinfo : EIATTR_MAXREG_COUNT
	.align		4
        /*006c*/ 	.byte	0x03, 0x1b
        /*006e*/ 	.short	0x00ff


	//----- nvinfo : EIATTR_EXTERNS
	.align		4
        /*0070*/ 	.byte	0x04, 0x0f
        /*0072*/ 	.short	(.L_24 - .L_23)


	//   ....[0]....
	.align		4
.L_23:
        /*0074*/ 	.word	index@(free)


	//   ....[1]....
	.align		4
        /*0078*/ 	.word	index@(malloc)


	//   ....[2]....
	.align		4
        /*007c*/ 	.word	index@(__assertfail)


	//----- nvinfo : EIATTR_MERCURY_ISA_VERSION
	.align		4
.L_24:
        /*0080*/ 	.byte	0x03, 0x5f
        /*0082*/ 	.short	0x0101


	//----- nvinfo : EIATTR_VRC_CTA_INIT_COUNT
	.align		4
        /*0084*/ 	.byte	0x02, 0x4a
	.zero		1
	.zero		1


	//----- nvinfo : EIATTR_SYSCALL_OFFSETS
	.align		4
        /*0088*/ 	.byte	0x04, 0x46
        /*008a*/ 	.short	(.L_26 - .L_25)


	//   ....[0]....
.L_25:
        /*008c*/ 	.word	0x000001b0


	//   ....[1]....
        /*0090*/ 	.word	0x00000920


	//   ....[2]....
        /*0094*/ 	.word	0x00000980


	//   ....[3]....
        /*0098*/ 	.word	0x000009f0


	//   ....[4]....
        /*009c*/ 	.word	0x00000a70


	//----- nvinfo : EIATTR_EXIT_INSTR_OFFSETS
	.align		4
.L_26:
        /*00a0*/ 	.byte	0x04, 0x1c
        /*00a2*/ 	.short	(.L_28 - .L_27)


	//   ....[0]....
.L_27:
        /*00a4*/ 	.word	0x00000090


	//   ....[1]....
        /*00a8*/ 	.word	0x000000f0


	//   ....[2]....
        /*00ac*/ 	.word	0x00000990


	//   ....[3]....
        /*00b0*/ 	.word	0x00000a10


	//   ....[4]....
        /*00b4*/ 	.word	0x00000a80


	//----- nvinfo : EIATTR_CRS_STACK_SIZE
	.align		4
.L_28:
        /*00b8*/ 	.byte	0x04, 0x1e
        /*00ba*/ 	.short	(.L_30 - .L_29)
.L_29:
        /*00bc*/ 	.word	0x00000000


	//----- nvinfo : EIATTR_CBANK_PARAM_SIZE
	.align		4
.L_30:
        /*00c0*/ 	.byte	0x03, 0x19
        /*00c2*/ 	.short	0x0028


	//----- nvinfo : EIATTR_PARAM_CBANK
	.align		4
        /*00c4*/ 	.byte	0x04, 0x0a
        /*00c6*/ 	.short	(.L_32 - .L_31)
	.align		4
.L_31:
        /*00c8*/ 	.word	index@(.nv.constant0._Z5jpadgPiS_S_S_ii)
        /*00cc*/ 	.short	0x0380
        /*00ce*/ 	.short	0x0028


	//----- nvinfo : EIATTR_SW_WAR
	.align		4
.L_32:
        /*00d0*/ 	.byte	0x04, 0x36
        /*00d2*/ 	.short	(.L_34 - .L_33)
.L_33:
        /*00d4*/ 	.word	0x00000008
.L_34:


//--------------------- .nv.callgraph             --------------------------
	.section	.nv.callgraph,"",@"SHT_CUDA_CALLGRAPH"
	.align	4
	.sectionentsize	8
	.align		4
        /*0000*/ 	.word	0x00000000
	.align		4
        /*0004*/ 	.word	0xffffffff
	.align		4
        /*0008*/ 	.word	index@(_Z5jpadgPiS_S_S_ii)
	.align		4
        /*000c*/ 	.word	index@(__assertfail)
	.align		4
        /*0010*/ 	.word	index@(_Z5jpadgPiS_S_S_ii)
	.align		4
        /*0014*/ 	.word	index@(free)
	.align		4
        /*0018*/ 	.word	index@(_Z5jpadgPiS_S_S_ii)
	.align		4
        /*001c*/ 	.word	index@(malloc)
	.align		4
        /*0020*/ 	.word	0x00000000
	.align		4
        /*0024*/ 	.word	0xfffffffe
	.align		4
        /*0028*/ 	.word	0x00000000
	.align		4
        /*002c*/ 	.word	0xfffffffd
	.align		4
        /*0030*/ 	.word	0x00000000
	.align		4
        /*0034*/ 	.word	0xfffffffc


//--------------------- .nv.constant4             --------------------------
	.section	.nv.constant4,"a",@progbits
	.align	8
	.align		8
.nv.constant4:
        /*0000*/ 	.dword	free
	.align		8
        /*0008*/ 	.dword	malloc
	.align		8
        /*0010*/ 	.dword	__assertfail
	.align		8
        /*0018*/ 	.dword	__unnamed_1
	.align		8
        /*0020*/ 	.dword	$str
	.align		8
        /*0028*/ 	.dword	$str$1


//--------------------- .text._Z5jpadgPiS_S_S_ii  --------------------------
	.section	.text._Z5jpadgPiS_S_S_ii,"ax",@progbits
	.align	128
        .global         _Z5jpadgPiS_S_S_ii
        .type           _Z5jpadgPiS_S_S_ii,@function
        .size           _Z5jpadgPiS_S_S_ii,(.L_x_19 - _Z5jpadgPiS_S_S_ii)
        .other          _Z5jpadgPiS_S_S_ii,@"STO_CUDA_ENTRY STV_DEFAULT"
_Z5jpadgPiS_S_S_ii:
.text._Z5jpadgPiS_S_S_ii:
[----:B------:R-:W0:Y:S01]  /*0000*/  LDC R1, c[0x0][0x37c] ;  /* 0x0000df00ff017b82 */ /* 0x000e220000000800 */
[----:B------:R-:W1:Y:S01]  /*0010*/  S2R R24, SR_CTAID.X ;  /* 0x0000000000187919 */ /* 0x000e620000002500 */
[----:B------:R-:W1:Y:S01]  /*0020*/  LDCU UR4, c[0x0][0x360] ;  /* 0x00006c00ff0477ac */ /* 0x000e620008000800 */
[----:B------:R-:W1:Y:S01]  /*0030*/  S2R R3, SR_TID.X ;  /* 0x0000000000037919 */ /* 0x000e620000002100 */
[----:B------:R-:W2:Y:S01]  /*0040*/  LDCU UR5, c[0x0][0x3a4] ;  /* 0x00007480ff0577ac */ /* 0x000ea20008000800 */
[----:B-1----:R-:W-:-:S04]  /*0050*/  IMAD R24, R24, UR4, R3 ;  /* 0x0000000418187c24 */ /* 0x002fc8000f8e0203 */
[----:B------:R-:W-:-:S05]  /*0060*/  VIADD R23, R24, 0x1 ;  /* 0x0000000118177836 */ /* 0x000fca0000000000 */
[----:B--2---:R-:W-:-:S04]  /*0070*/  ISETP.GT.AND P0, PT, R23, UR5, PT ;  /* 0x0000000517007c0c */ /* 0x004fc8000bf04270 */
[----:B------:R-:W-:-:S13]  /*0080*/  ISETP.GT.U32.OR P0, PT, R24, 0x7ffffffe, P0 ;  /* 0x7ffffffe1800780c */ /* 0x000fda0000704470 */
[----:B0-----:R-:W-:Y:S05]  /*0090*/  @P0 EXIT ;  /* 0x000000000000094d */ /* 0x001fea0003800000 */
[----:B------:R-:W0:Y:S01]  /*00a0*/  LDC.64 R16, c[0x0][0x398] ;  /* 0x0000e600ff107b82 */ /* 0x000e220000000a00 */
[----:B------:R-:W1:Y:S01]  /*00b0*/  LDCU.64 UR36, c[0x0][0x358] ;  /* 0x00006b00ff2477ac */ /* 0x000e620008000a00 */
[----:B0-----:R-:W-:-:S05]  /*00c0*/  IMAD.WIDE.U32 R16, R23, 0x4, R16 ;  /* 0x0000000417107825 */ /* 0x001fca00078e0010 */
[----:B-1----:R-:W2:Y:S02]  /*00d0*/  LDG.E R0, desc[UR36][R16.64] ;  /* 0x0000002410007981 */ /* 0x002ea4000c1e1900 */
[----:B--2---:R-:W-:-:S13]  /*00e0*/  ISETP.NE.AND P0, PT, R0, RZ, PT ;  /* 0x000000ff0000720c */ /* 0x004fda0003f05270 */
[----:B------:R-:W-:Y:S05]  /*00f0*/  @P0 EXIT ;  /* 0x000000000000094d */ /* 0x000fea0003800000 */
[----:B------:R-:W0:Y:S01]  /*0100*/  LDC R2, c[0x0][0x3a0] ;  /* 0x0000e800ff027b82 */ /* 0x000e220000000800 */
[----:B------:R-:W-:Y:S01]  /*0110*/  MOV R0, 0x8 ;  /* 0x0000000800007802 */ /* 0x000fe20000000f00 */
[----:B------:R-:W1:Y:S06]  /*0120*/  LDCU UR38, c[0x0][0x3a0] ;  /* 0x00007400ff2677ac */ /* 0x000e6c0008000800 */
[----:B------:R2:W3:Y:S01]  /*0130*/  LDC.64 R6, c[0x4][R0] ;  /* 0x0100000000067b82 */ /* 0x0004e20000000a00 */
[----:B0-----:R-:W-:-:S04]  /*0140*/  VIADD R2, R2, 0x1 ;  /* 0x0000000102027836 */ /* 0x001fc80000000000 */
[--C-:B------:R-:W-:Y:S01]  /*0150*/  IMAD.MOV.U32 R4, RZ, RZ, R2.reuse ;  /* 0x000000ffff047224 */ /* 0x100fe200078e0002 */
[----:B------:R-:W-:Y:S02]  /*0160*/  SHF.R.S32.HI R22, RZ, 0x1f, R2 ;  /* 0x0000001fff167819 */ /* 0x000fe40000011402 */
[----:B------:R-:W-:-:S03]  /*0170*/  ISETP.NE.AND P0, PT, R2, RZ, PT ;  /* 0x000000ff0200720c */ /* 0x000fc60003f05270 */
[----:B------:R-:W-:Y:S01]  /*0180*/  IMAD.MOV.U32 R5, RZ, RZ, R22 ;  /* 0x000000ffff057224 */ /* 0x000fe200078e0016 */
[----:B-123--:R-:W-:-:S09]  /*0190*/  P2R R0, PR, RZ, 0x1 ;  /* 0x00000001ff007803 */ /* 0x00efd20000000000 */
[----:B------:R-:W-:-:S07]  /*01a0*/  LEPC R20, `(.L_x_0) ;  /* 0x000000001014794e */ /* 0x000fce0000000000 */
[----:B------:R-:W-:Y:S05]  /*01b0*/  CALL.ABS.NOINC R6 ;  /* 0x0000000006007343 */ /* 0x000fea0003c00000 */
.L_x_0:
[----:B------:R-:W-:Y:S01]  /*01c0*/  ISETP.NE.AND P6, PT, R2, RZ, PT ;  /* 0x000000ff0200720c */ /* 0x000fe20003fc5270 */
[----:B------:R-:W-:Y:S02]  /*01d0*/  IMAD.MOV.U32 R19, RZ, RZ, R4 ;  /* 0x000000ffff137224 */ /* 0x000fe400078e0004 */
[----:B------:R-:W-:-:S10]  /*01e0*/  IMAD.MOV.U32 R18, RZ, RZ, R5 ;  /* 0x000000ffff127224 */ /* 0x000fd400078e0005 */
[----:B------:R-:W-:Y:S05]  /*01f0*/  @!P6 BRA `(.L_x_1) ;  /* 0x0000000000c8e947 */ /* 0x000fea0003800000 */
[----:B------:R-:W-:Y:S01]  /*0200*/  ISETP.GT.U32.AND P0, PT, R2, RZ, PT ;  /* 0x000000ff0200720c */ /* 0x000fe20003f04070 */
[----:B------:R-:W-:Y:S02]  /*0210*/  IMAD.MOV.U32 R7, RZ, RZ, RZ ;  /* 0x000000ffff077224 */ /* 0x000fe400078e00ff */
[----:B------:R-:W-:Y:S01]  /*0220*/  IMAD.MOV.U32 R9, RZ, RZ, RZ ;  /* 0x000000ffff097224 */ /* 0x000fe200078e00ff */
[----:B------:R-:W-:-:S13]  /*0230*/  ISETP.GT.U32.AND.EX P0, PT, R22, RZ, PT, P0 ;  /* 0x000000ff1600720c */ /* 0x000fda0003f04100 */
[----:B------:R-:W-:Y:S01]  /*0240*/  @!P0 IADD3 R4, P1, PT, R7, R19, RZ ;  /* 0x0000001307048210 */ /* 0x000fe20007f3e0ff */
[----:B------:R-:W-:-:S04]  /*0250*/  @!P0 IMAD.MOV.U32 R7, RZ, RZ, 0x1 ;  /* 0x00000001ff078424 */ /* 0x000fc800078e00ff */
[----:B------:R-:W-:Y:S01]  /*0260*/  @!P0 IMAD.X R5, R9, 0x1, R18, P1 ;  /* 0x0000000109058824 */ /* 0x000fe200008e0612 */
[CC--:B------:R-:W-:Y:S01]  /*0270*/  IADD3 R0, P3, PT, R2.reuse, -R7.reuse, RZ ;  /* 0x8000000702007210 */ /* 0x0c0fe20007f7e0ff */
[----:B------:R-:W-:Y:S01]  /*0280*/  @!P0 IMAD.MOV.U32 R9, RZ, RZ, RZ ;  /* 0x000000ffff098224 */ /* 0x000fe200078e00ff */
[----:B------:R-:W-:Y:S02]  /*0290*/  ISETP.GT.U32.AND P2, PT, R2, R7, PT ;  /* 0x000000070200720c */ /* 0x000fe40003f44070 */
[----:B------:R-:W-:Y:S01]  /*02a0*/  ISETP.LE.U32.AND P1, PT, R0, 0x3, PT ;  /* 0x000000030000780c */ /* 0x000fe20003f23070 */
[C---:B------:R-:W-:Y:S01]  /*02b0*/  IMAD.X R0, R22.reuse, 0x1, ~R9, P3 ;  /* 0x0000000116007824 */ /* 0x040fe200018e0e09 */
[----:B------:R0:W-:Y:S01]  /*02c0*/  @!P0 ST.E.U8 desc[UR36][R4.64], RZ ;  /* 0x000000ff04008985 */ /* 0x0001e2000c101124 */
[----:B------:R-:W-:-:S04]  /*02d0*/  ISETP.GT.U32.AND.EX P2, PT, R22, R9, PT, P2 ;  /* 0x000000091600720c */ /* 0x000fc80003f44120 */
[----:B------:R-:W-:-:S13]  /*02e0*/  ISETP.LE.U32.OR.EX P1, PT, R0, RZ, !P2, P1 ;  /* 0x000000ff0000720c */ /* 0x000fda0005723510 */
[----:B0-----:R-:W-:Y:S05]  /*02f0*/  @P1 BRA `(.L_x_2) ;  /* 0x0000000000401947 */ /* 0x001fea0003800000 */
[----:B------:R-:W-:Y:S01]  /*0300*/  IADD3 R0, P1, PT, R2, -0x3, RZ ;  /* 0xfffffffd02007810 */ /* 0x000fe20007f3e0ff */
[----:B------:R-:W-:Y:S01]  /*0310*/  BSSY.RECONVERGENT B0, `(.L_x_2) ;  /* 0x000000e000007945 */ /* 0x000fe20003800200 */
[----:B------:R-:W-:Y:S02]  /*0320*/  PLOP3.LUT P0, PT, PT, PT, PT, 0x8, 0x80 ;  /* 0x000000000080781c */ /* 0x000fe40003f0e170 */
[----:B------:R-:W-:-:S11]  /*0330*/  IADD3.X R3, PT, PT, R22, -0x1, RZ, P1, !PT ;  /* 0xffffffff16037810 */ /* 0x000fd60000ffe4ff */
.L_x_3:
[C---:B0-----:R-:W-:Y:S02]  /*0340*/  IADD3 R4, P1, PT, R7.reuse, R19, RZ ;  /* 0x0000001307047210 */ /* 0x041fe40007f3e0ff */
[----:B------:R-:W-:-:S03]  /*0350*/  IADD3 R7, P2, PT, R7, 0x4, RZ ;  /* 0x0000000407077810 */ /* 0x000fc60007f5e0ff */
[----:B------:R-:W-:Y:S01]  /*0360*/  IMAD.X R5, R9, 0x1, R18, P1 ;  /* 0x0000000109057824 */ /* 0x000fe200008e0612 */
[----:B------:R-:W-:Y:S01]  /*0370*/  ISETP.GE.U32.AND P1, PT, R7, R0, PT ;  /* 0x000000000700720c */ /* 0x000fe20003f26070 */
[----:B------:R-:W-:-:S03]  /*0380*/  IMAD.X R9, RZ, RZ, R9, P2 ;  /* 0x000000ffff097224 */ /* 0x000fc600010e0609 */
[----:B------:R0:W-:Y:S02]  /*0390*/  ST.E.U8 desc[UR36][R4.64], RZ ;  /* 0x000000ff04007985 */ /* 0x0001e4000c101124 */
[----:B------:R-:W-:Y:S02]  /*03a0*/  ISETP.GE.U32.AND.EX P1, PT, R9, R3, PT, P1 ;  /* 0x000000030900720c */ /* 0x000fe40003f26110 */
[----:B------:R0:W-:Y:S04]  /*03b0*/  ST.E.U8 desc[UR36][R4.64+0x1], RZ ;  /* 0x000001ff04007985 */ /* 0x0001e8000c101124 */
[----:B------:R0:W-:Y:S04]  /*03c0*/  ST.E.U8 desc[UR36][R4.64+0x2], RZ ;  /* 0x000002ff04007985 */ /* 0x0001e8000c101124 */
[----:B------:R0:W-:Y:S03]  /*03d0*/  ST.E.U8 desc[UR36][R4.64+0x3], RZ ;  /* 0x000003ff04007985 */ /* 0x0001e6000c101124 */
[----:B------:R-:W-:Y:S05]  /*03e0*/  @!P1 BRA `(.L_x_3) ;  /* 0xfffffffc00d49947 */ /* 0x000fea000383ffff */
[----:B------:R-:W-:Y:S05]  /*03f0*/  BSYNC.RECONVERGENT B0 ;  /* 0x0000000000007941 */ /* 0x000fea0003800200 */
.L_x_2:
[CC--:B------:R-:W-:Y:S02]  /*0400*/  IADD3 R0, P3, PT, R2.reuse, -R7.reuse, RZ ;  /* 0x8000000702007210 */ /* 0x0c0fe40007f7e0ff */
[----:B------:R-:W-:Y:S02]  /*0410*/  ISETP.GT.U32.AND P2, PT, R2, R7, PT ;  /* 0x000000070200720c */ /* 0x000fe40003f44070 */
[----:B------:R-:W-:Y:S01]  /*0420*/  ISETP.LE.U32.AND P1, PT, R0, 0x1, PT ;  /* 0x000000010000780c */ /* 0x000fe20003f23070 */
[C---:B------:R-:W-:Y:S01]  /*0430*/  IMAD.X R0, R22.reuse, 0x1, ~R9, P3 ;  /* 0x0000000116007824 */ /* 0x040fe200018e0e09 */
[----:B------:R-:W-:-:S04]  /*0440*/  ISETP.GT.U32.AND.EX P2, PT, R22, R9, PT, P2 ;  /* 0x000000091600720c */ /* 0x000fc80003f44120 */
[----:B------:R-:W-:-:S13]  /*0450*/  ISETP.LE.U32.OR.EX P1, PT, R0, RZ, !P2, P1 ;  /* 0x000000ff0000720c */ /* 0x000fda0005723510 */
[C---:B0-----:R-:W-:Y:S02]  /*0460*/  @!P1 IADD3 R4, P2, PT, R7.reuse, R19, RZ ;  /* 0x0000001307049210 */ /* 0x041fe40007f5e0ff */
[----:B------:R-:W-:Y:S02]  /*0470*/  @!P1 IADD3 R7, P3, PT, R7, 0x2, RZ ;  /* 0x0000000207079810 */ /* 0x000fe40007f7e0ff */
[----:B------:R-:W-:Y:S01]  /*0480*/  @!P1 PLOP3.LUT P0, PT, PT, PT, PT, 0x8, 0x80 ;  /* 0x000000000080981c */ /* 0x000fe20003f0e170 */
[----:B------:R-:W-:Y:S01]  /*0490*/  @!P1 IMAD.X R5, R9, 0x1, R18, P2 ;  /* 0x0000000109059824 */ /* 0x000fe200010e0612 */
[----:B------:R-:W-:Y:S01]  /*04a0*/  ISETP.LT.U32.AND P2, PT, R7, R2, PT ;  /* 0x000000020700720c */ /* 0x000fe20003f41070 */
[----:B------:R-:W-:-:S03]  /*04b0*/  @!P1 IMAD.X R9, RZ, RZ, R9, P3 ;  /* 0x000000ffff099224 */ /* 0x000fc600018e0609 */
[----:B------:R0:W-:Y:S02]  /*04c0*/  @!P1 ST.E.U8 desc[UR36][R4.64], RZ ;  /* 0x000000ff04009985 */ /* 0x0001e4000c101124 */
[----:B------:R-:W-:Y:S02]  /*04d0*/  ISETP.LT.U32.OR.EX P0, PT, R9, R22, P0, P2 ;  /* 0x000000160900720c */ /* 0x000fe40000701520 */
[----:B------:R0:W-:Y:S11]  /*04e0*/  @!P1 ST.E.U8 desc[UR36][R4.64+0x1], RZ ;  /* 0x000001ff04009985 */ /* 0x0001f6000c101124 */
[----:B------:R-:W-:-:S05]  /*04f0*/  @P0 IADD3 R2, P2, PT, R7, R19, RZ ;  /* 0x0000001307020210 */ /* 0x000fca0007f5e0ff */
[----:B------:R-:W-:-:S05]  /*0500*/  @P0 IMAD.X R3, R9, 0x1, R18, P2 ;  /* 0x0000000109030824 */ /* 0x000fca00010e0612 */
[----:B------:R0:W-:Y:S03]  /*0510*/  @P0 ST.E.U8 desc[UR36][R2.64], RZ ;  /* 0x000000ff02000985 */ /* 0x0001e6000c101124 */
.L_x_1:
[----:B0-----:R-:W0:Y:S02]  /*0520*/  LDC.64 R4, c[0x0][0x380] ;  /* 0x0000e000ff047b82 */ /* 0x001e240000000a00 */
[----:B0-----:R-:W-:-:S04]  /*0530*/  IMAD.WIDE.U32 R2, R23, 0x4, R4 ;  /* 0x0000000417027825 */ /* 0x001fc800078e0004 */
[----:B------:R-:W-:Y:S01]  /*0540*/  IMAD.WIDE.U32 R24, R24, 0x4, R4 ;  /* 0x0000000418187825 */ /* 0x000fe200078e0004 */
[----:B------:R-:W2:Y:S04]  /*0550*/  LDG.E R11, desc[UR36][R2.64] ;  /* 0x00000024020b7981 */ /* 0x000ea8000c1e1900 */
[----:B------:R-:W2:Y:S01]  /*0560*/  LDG.E R0, desc[UR36][R24.64+0x8] ;  /* 0x0000082418007981 */ /* 0x000ea2000c1e1900 */
[----:B------:R-:W-:Y:S01]  /*0570*/  BSSY.RECONVERGENT B7, `(.L_x_4) ;  /* 0x000001d000077945 */ /* 0x000fe20003800200 */
[----:B--2---:R-:W-:-:S13]  /*0580*/  ISETP.GE.AND P0, PT, R11, R0, PT ;  /* 0x000000000b00720c */ /* 0x004fda0003f06270 */
[----:B------:R-:W-:Y:S05]  /*0590*/  @P0 BRA `(.L_x_5) ;  /* 0x0000000000680947 */ /* 0x000fea0003800000 */
[----:B------:R-:W0:Y:S08]  /*05a0*/  LDC.64 R8, c[0x0][0x390] ;  /* 0x0000e400ff087b82 */ /* 0x000e300000000a00 */
[----:B------:R-:W1:Y:S08]  /*05b0*/  LDC.64 R6, c[0x0][0x390] ;  /* 0x0000e400ff067b82 */ /* 0x000e700000000a00 */
[----:B------:R-:W2:Y:S08]  /*05c0*/  LDC.64 R4, c[0x0][0x398] ;  /* 0x0000e600ff047b82 */ /* 0x000eb00000000a00 */
[----:B------:R-:W3:Y:S01]  /*05d0*/  LDC.64 R2, c[0x0][0x388] ;  /* 0x0000e200ff027b82 */ /* 0x000ee20000000a00 */
[----:B0-----:R-:W-:-:S07]  /*05e0*/  IMAD.WIDE.U32 R8, R23, 0x4, R8 ;  /* 0x0000000417087825 */ /* 0x001fce00078e0008 */
.L_x_9:
[----:B0--3--:R-:W-:Y:S01]  /*05f0*/  IMAD.WIDE R12, R11, 0x4, R2 ;  /* 0x000000040b0c7825 */ /* 0x009fe200078e0202 */
[----:B------:R-:W3:Y:S05]  /*0600*/  LDG.E R21, desc[UR36][R8.64] ;  /* 0x0000002408157981 */ /* 0x000eea000c1e1900 */
[----:B------:R-:W1:Y:S02]  /*0610*/  LDG.E R13, desc[UR36][R12.64] ;  /* 0x000000240c0d7981 */ /* 0x000e64000c1e1900 */
[----:B-1----:R-:W-:-:S06]  /*0620*/  IMAD.WIDE R14, R13, 0x4, R6 ;  /* 0x000000040d0e7825 */ /* 0x002fcc00078e0206 */
[----:B------:R-:W3:Y:S01]  /*0630*/  LDG.E R14, desc[UR36][R14.64] ;  /* 0x000000240e0e7981 */ /* 0x000ee2000c1e1900 */
[----:B------:R-:W-:Y:S01]  /*0640*/  BSSY.RECONVERGENT B6, `(.L_x_6) ;  /* 0x000000c000067945 */ /* 0x000fe20003800200 */
[----:B---3--:R-:W-:-:S13]  /*0650*/  ISETP.GT.AND P0, PT, R14, R21, PT ;  /* 0x000000150e00720c */ /* 0x008fda0003f04270 */
[----:B------:R-:W-:Y:S05]  /*0660*/  @!P0 BRA `(.L_x_7) ;  /* 0x0000000000248947 */ /* 0x000fea0003800000 */
[----:B--2---:R-:W-:-:S06]  /*0670*/  IMAD.WIDE R12, R13, 0x4, R4 ;  /* 0x000000040d0c7825 */ /* 0x004fcc00078e0204 */
[----:B------:R-:W2:Y:S02]  /*0680*/  LDG.E R13, desc[UR36][R12.64] ;  /* 0x000000240c0d7981 */ /* 0x000ea4000c1e1900 */
[----:B--2---:R-:W-:-:S13]  /*0690*/  ISETP.NE.AND P0, PT, R13, RZ, PT ;  /* 0x000000ff0d00720c */ /* 0x004fda0003f05270 */
[----:B------:R-:W-:Y:S05]  /*06a0*/  @!P0 BRA `(.L_x_8) ;  /* 0x0000000000dc8947 */ /* 0x000fea0003800000 */
[----:B------:R-:W-:Y:S01]  /*06b0*/  IADD3 R12, P0, PT, R13, R19, RZ ;  /* 0x000000130d0c7210 */ /* 0x000fe20007f1e0ff */
[----:B------:R-:W-:-:S03]  /*06c0*/  IMAD.MOV.U32 R10, RZ, RZ, 0x1 ;  /* 0x00000001ff0a7424 */ /* 0x000fc600078e00ff */
[----:B------:R-:W-:-:S05]  /*06d0*/  LEA.HI.X.SX32 R13, R13, R18, 0x1, P0 ;  /* 0x000000120d0d7211 */ /* 0x000fca00000f0eff */
[----:B------:R0:W-:Y:S04]  /*06e0*/  ST.E.U8 desc[UR36][R12.64], R10 ;  /* 0x0000000a0c007985 */ /* 0x0001e8000c101124 */
[----:B------:R0:W5:Y:S02]  /*06f0*/  LDG.E R0, desc[UR36][R24.64+0x8] ;  /* 0x0000082418007981 */ /* 0x000164000c1e1900 */
.L_x_7:
[----:B------:R-:W-:Y:S05]  /*0700*/  BSYNC.RECONVERGENT B6 ;  /* 0x0000000000067941 */ /* 0x000fea0003800200 */
.L_x_6:
[----:B------:R-:W-:-:S05]  /*0710*/  VIADD R11, R11, 0x1 ;  /* 0x000000010b0b7836 */ /* 0x000fca0000000000 */
[----:B-----5:R-:W-:-:S13]  /*0720*/  ISETP.GE.AND P0, PT, R11, R0, PT ;  /* 0x000000000b00720c */ /* 0x020fda0003f06270 */
[----:B------:R-:W-:Y:S05]  /*0730*/  @!P0 BRA `(.L_x_9) ;  /* 0xfffffffc00ac8947 */ /* 0x000fea000383ffff */
.L_x_5:
[----:B------:R-:W-:Y:S05]  /*0740*/  BSYNC.RECONVERGENT B7 ;  /* 0x0000000000077941 */ /* 0x000fea0003800200 */
.L_x_4:
[----:B------:R-:W1:Y:S01]  /*0750*/  LDCU UR4, c[0x0][0x3a0] ;  /* 0x00007400ff0477ac */ /* 0x000e620008000800 */
[----:B------:R-:W-:Y:S01]  /*0760*/  BSSY.RECONVERGENT B6, `(.L_x_10) ;  /* 0x000000c000067945 */ /* 0x000fe20003800200 */
[----:B-1----:R-:W-:-:S09]  /*0770*/  UISETP.GE.AND UP0, UPT, UR4, 0x1, UPT ;  /* 0x000000010400788c */ /* 0x002fd2000bf06270 */
[----:B------:R-:W-:Y:S05]  /*0780*/  BRA.U !UP0, `(.L_x_11) ;  /* 0x0000000108247547 */ /* 0x000fea000b800000 */
[----:B------:R-:W-:-:S07]  /*0790*/  IMAD.MOV.U32 R22, RZ, RZ, 0x1 ;  /* 0x00000001ff167424 */ /* 0x000fce00078e00ff */
.L_x_13:
[----:B------:R-:W-:-:S05]  /*07a0*/  IADD3 R2, P0, PT, R22, R19, RZ ;  /* 0x0000001316027210 */ /* 0x000fca0007f1e0ff */
[----:B------:R-:W-:-:S05]  /*07b0*/  IMAD.X R3, RZ, RZ, R18, P0 ;  /* 0x000000ffff037224 */ /* 0x000fca00000e0612 */
[----:B------:R-:W3:Y:S02]  /*07c0*/  LD.E.U8 R2, desc[UR36][R2.64] ;  /* 0x0000002402027980 */ /* 0x000ee4000c101100 */
[----:B---3--:R-:W-:-:S13]  /*07d0*/  ISETP.NE.AND P0, PT, R2, RZ, PT ;  /* 0x000000ff0200720c */ /* 0x008fda0003f05270 */
[----:B------:R-:W-:Y:S05]  /*07e0*/  @!P0 BRA `(.L_x_12) ;  /* 0x00000000006c8947 */ /* 0x000fea0003800000 */
[C---:B------:R-:W-:Y:S01]  /*07f0*/  ISETP.NE.AND P0, PT, R22.reuse, UR38, PT ;  /* 0x0000002616007c0c */ /* 0x040fe2000bf05270 */
[----:B------:R-:W-:-:S12]  /*0800*/  VIADD R22, R22, 0x1 ;  /* 0x0000000116167836 */ /* 0x000fd80000000000 */
[----:B------:R-:W-:Y:S05]  /*0810*/  @P0 BRA `(.L_x_13) ;  /* 0xfffffffc00e00947 */ /* 0x000fea000383ffff */
.L_x_11:
[----:B------:R-:W-:Y:S05]  /*0820*/  BSYNC.RECONVERGENT B6 ;  /* 0x0000000000067941 */ /* 0x000fea0003800200 */
.L_x_10:
[----:B------:R-:W-:Y:S01]  /*0830*/  MOV R2, 0x10 ;  /* 0x0000001000027802 */ /* 0x000fe20000000f00 */
[----:B------:R-:W2:Y:S01]  /*0840*/  LDCU.64 UR4, c[0x4][0x20] ;  /* 0x01000400ff0477ac */ /* 0x000ea20008000a00 */
[----:B------:R-:W-:Y:S02]  /*0850*/  IMAD.MOV.U32 R8, RZ, RZ, 0x8c ;  /* 0x0000008cff087424 */ /* 0x000fe400078e00ff */
[----:B0-----:R-:W-:Y:S01]  /*0860*/  IMAD.MOV.U32 R12, RZ, RZ, 0x1 ;  /* 0x00000001ff0c7424 */ /* 0x001fe200078e00ff */
[----:B------:R-:W0:Y:S01]  /*0870*/  LDCU.64 UR6, c[0x4][0x28] ;  /* 0x01000500ff0677ac */ /* 0x000e220008000a00 */
[----:B------:R-:W1:Y:S01]  /*0880*/  LDC.64 R2, c[0x4][R2] ;  /* 0x0100000002027b82 */ /* 0x000e620000000a00 */
[----:B------:R-:W-:Y:S01]  /*0890*/  IMAD.MOV.U32 R13, RZ, RZ, RZ ;  /* 0x000000ffff0d7224 */ /* 0x000fe200078e00ff */
[----:B------:R-:W3:Y:S01]  /*08a0*/  LDCU.64 UR8, c[0x4][0x18] ;  /* 0x01000300ff0877ac */ /* 0x000ee20008000a00 */
[----:B--2---:R-:W-:Y:S02]  /*08b0*/  IMAD.U32 R4, RZ, RZ, UR4 ;  /* 0x00000004ff047e24 */ /* 0x004fe4000f8e00ff */
[----:B------:R-:W-:-:S02]  /*08c0*/  IMAD.U32 R5, RZ, RZ, UR5 ;  /* 0x00000005ff057e24 */ /* 0x000fc4000f8e00ff */
[----:B0-----:R-:W-:Y:S02]  /*08d0*/  IMAD.U32 R6, RZ, RZ, UR6 ;  /* 0x00000006ff067e24 */ /* 0x001fe4000f8e00ff */
[----:B------:R-:W-:Y:S02]  /*08e0*/  IMAD.U32 R7, RZ, RZ, UR7 ;  /* 0x00000007ff077e24 */ /* 0x000fe4000f8e00ff */
[----:B---3--:R-:W-:Y:S02]  /*08f0*/  IMAD.U32 R10, RZ, RZ, UR8 ;  /* 0x00000008ff0a7e24 */ /* 0x008fe4000f8e00ff */
[----:B------:R-:W-:-:S07]  /*0900*/  IMAD.U32 R11, RZ, RZ, UR9 ;  /* 0x00000009ff0b7e24 */ /* 0x000fce000f8e00ff */
[----:B------:R-:W-:-:S07]  /*0910*/  LEPC R20, `(.L_x_14) ;  /* 0x000000001014794e */ /* 0x000fce0000000000 */
[----:B-1----:R-:W-:Y:S05]  /*0920*/  CALL.ABS.NOINC R2 ;  /* 0x0000000002007343 */ /* 0x002fea0003c00000 */
.L_x_14:
[----:B------:R-:W-:Y:S01]  /*0930*/  MOV R0, 0x0 ;  /* 0x0000000000007802 */ /* 0x000fe20000000f00 */
[----:B------:R-:W-:Y:S02]  /*0940*/  IMAD.MOV.U32 R4, RZ, RZ, R19 ;  /* 0x000000ffff047224 */ /* 0x000fe400078e0013 */
[----:B------:R-:W-:Y:S01]  /*0950*/  IMAD.MOV.U32 R5, RZ, RZ, R18 ;  /* 0x000000ffff057224 */ /* 0x000fe200078e0012 */
[----:B------:R0:W1:Y:S06]  /*0960*/  LDC.64 R2, c[0x4][R0] ;  /* 0x0100000000027b82 */ /* 0x00006c0000000a00 */
[----:B------:R-:W-:-:S07]  /*0970*/  LEPC R20, `(.L_x_15) ;  /* 0x000000001014794e */ /* 0x000fce0000000000 */
[----:B01----:R-:W-:Y:S05]  /*0980*/  CALL.ABS.NOINC R2 ;  /* 0x0000000002007343 */ /* 0x003fea0003c00000 */
.L_x_15:
[----:B------:R-:W-:Y:S05]  /*0990*/  EXIT ;  /* 0x000000000000794d */ /* 0x000fea0003800000 */
.L_x_12:
[----:B------:R-:W-:Y:S01]  /*09a0*/  MOV R0, 0x0 ;  /* 0x0000000000007802 */ /* 0x000fe20000000f00 */
[----:B--2---:R-:W-:Y:S02]  /*09b0*/  IMAD.MOV.U32 R4, RZ, RZ, R19 ;  /* 0x000000ffff047224 */ /* 0x004fe400078e0013 */
[----:B------:R-:W-:Y:S01]  /*09c0*/  IMAD.MOV.U32 R5, RZ, RZ, R18 ;  /* 0x000000ffff057224 */ /* 0x000fe200078e0012 */
[----:B------:R1:W2:Y:S06]  /*09d0*/  LDC.64 R2, c[0x4][R0] ;  /* 0x0100000000027b82 */ /* 0x0002ac0000000a00 */
[----:B------:R-:W-:-:S07]  /*09e0*/  LEPC R20, `(.L_x_16) ;  /* 0x000000001014794e */ /* 0x000fce0000000000 */
[----:B012---:R-:W-:Y:S05]  /*09f0*/  CALL.ABS.NOINC R2 ;  /* 0x0000000002007343 */ /* 0x007fea0003c00000 */
.L_x_16:
[----:B------:R-:W-:Y:S01]  /*0a00*/  STG.E desc[UR36][R16.64], R22 ;  /* 0x0000001610007986 */ /* 0x000fe2000c101924 */
[----:B------:R-:W-:Y:S05]  /*0a10*/  EXIT ;  /* 0x000000000000794d */ /* 0x000fea0003800000 */
.L_x_8:
[----:B------:R-:W-:Y:S01]  /*0a20*/  MOV R0, 0x0 ;  /* 0x0000000000007802 */ /* 0x000fe20000000f00 */
[----:B------:R-:W-:Y:S02]  /*0a30*/  IMAD.MOV.U32 R4, RZ, RZ, R19 ;  /* 0x000000ffff047224 */ /* 0x000fe400078e0013 */
[----:B------:R-:W-:Y:S01]  /*0a40*/  IMAD.MOV.U32 R5, RZ, RZ, R18 ;  /* 0x000000ffff057224 */ /* 0x000fe200078e0012 */
[----:B------:R0:W1:Y:S06]  /*0a50*/  LDC.64 R2, c[0x4][R0] ;  /* 0x0100000000027b82 */ /* 0x00006c0000000a00 */
[----:B------:R-:W-:-:S07]  /*0a60*/  LEPC R20, `(.L_x_17) ;  /* 0x000000001014794e */ /* 0x000fce0000000000 */
[----:B01----:R-:W-:Y:S05]  /*0a70*/  CALL.ABS.NOINC R2 ;  /* 0x0000000002007343 */ /* 0x003fea0003c00000 */
.L_x_17:
[----:B------:R-:W-:Y:S05]  /*0a80*/  EXIT ;  /* 0x000000000000794d */ /* 0x000fea0003800000 */
.L_x_18:
[----:B------:R-:W-:-:S00]  /*0a90*/  BRA `(.L_x_18) ;  /* 0xfffffffc00fc7947 */ /* 0x000fc0000383ffff */
[----:B------:R-:W-:-:S00]  /*0aa0*/  NOP ;  /* 0x0000000000007918 */ /* 0x000fc00000000000 */
        /* <DEDUP_REMOVED lines=13> */
.L_x_19:


//--------------------- .nv.global.init           --------------------------
	.section	.nv.global.init,"aw",@progbits
.nv.global.init:
	.type		$str,@object
	.size		$str,($str$1 - $str)
$str:
        /*0000*/ 	.byte	0x66, 0x61, 0x6c, 0x73, 0x65, 0x00
	.type		$str$1,@object
	.size		$str$1,(__unnamed_1 - $str$1)
$str$1:
        /*0006*/ 	.byte	0x2f, 0x74, 0x6d, 0x70, 0x2f, 0x73, 0x61, 0x73, 0x73, 0x5f, 0x63, 0x75, 0x5f, 0x74, 0x35, 0x63
        /*0016*/ 	.byte	0x7a, 0x74, 0x68, 0x75, 0x69, 0x2f, 0x6b, 0x2e, 0x63, 0x75, 0x00
	.type		__unnamed_1,@object
	.size		__unnamed_1,(.L_0 - __unnamed_1)
__unnamed_1:
        /*0021*/ 	.byte	0x69, 0x6e, 0x74, 0x20, 0x67, 0x65, 0x74, 0x43, 0x6f, 0x6c, 0x6f, 0x72, 0x28, 0x69, 0x6e, 0x74
        /*0031*/ 	.byte	0x20, 0x2a, 0x2c, 0x20, 0x69, 0x6e, 0x74, 0x20, 0x2a, 0x2c, 0x20, 0x69, 0x6e, 0x74, 0x20, 0x2a
        /*0041*/ 	.byte	0x2c, 0x20, 0x69, 0x6e, 0x74, 0x20, 0x2a, 0x2c, 0x20, 0x69, 0x6e, 0x74, 0x2c, 0x20, 0x69, 0x6e
        /*0051*/ 	.byte	0x74, 0x29, 0x00
.L_0:


//--------------------- .nv.shared.reserved.0     --------------------------
	.section	.nv.shared.reserved.0,"aw",@nobits
	.weak		__nv_reservedSMEM_offset_0_alias
	.size		__nv_reservedSMEM_offset_0_alias, 0, 64
	.other		__nv_reservedSMEM_offset_0_alias,@"STO_CUDA_RESERVED_SHARED STV_DEFAULT"
__nv_reservedSMEM_offset_0_alias:
	.zero		0
	.zero		64


//--------------------- .nv.constant0._Z5jpadgPiS_S_S_ii --------------------------
	.section	.nv.constant0._Z5jpadgPiS_S_S_ii,"a",@progbits
	.sectionflags	@""
	.align	4
.nv.constant0._Z5jpadgPiS_S_S_ii:
	.zero		936


//--------------------- SYMBOLS --------------------------

	.type		.nv.reservedSmem.offset0,@object
	.size		.nv.reservedSmem.offset0,0x4
	.type		free,@function
	.type		malloc,@function
	.type		__assertfail,@function
